//
// Generated by NVIDIA NVVM Compiler
//
// Compiler Build ID: CL-36424714
// Cuda compilation tools, release 13.0, V13.0.88
// Based on NVVM 20.0.0
//

.version 9.0
.target sm_100
.address_size 64

	// .globl	_Z14matrix_mul_gpuiPfS_S_

.visible .entry _Z14matrix_mul_gpuiPfS_S_(
	.param .u32 _Z14matrix_mul_gpuiPfS_S__param_0,
	.param .u64 .ptr .align 1 _Z14matrix_mul_gpuiPfS_S__param_1,
	.param .u64 .ptr .align 1 _Z14matrix_mul_gpuiPfS_S__param_2,
	.param .u64 .ptr .align 1 _Z14matrix_mul_gpuiPfS_S__param_3
)
{
	.reg .pred 	%p<10>;
	.reg .b32 	%r<64>;
	.reg .b32 	%f<68>;
	.reg .b64 	%rd<65>;

	ld.param.u32 	%r37, [_Z14matrix_mul_gpuiPfS_S__param_0];
	ld.param.u64 	%rd10, [_Z14matrix_mul_gpuiPfS_S__param_1];
	ld.param.u64 	%rd11, [_Z14matrix_mul_gpuiPfS_S__param_2];
	ld.param.u64 	%rd9, [_Z14matrix_mul_gpuiPfS_S__param_3];
	cvta.to.global.u64 	%rd1, %rd11;
	cvta.to.global.u64 	%rd2, %rd10;
	mov.u32 	%r1, %ctaid.x;
	mov.u32 	%r2, %tid.x;
	setp.lt.s32 	%p1, %r37, 1;
	mov.f32 	%f67, 0f00000000;
	@%p1 bra 	$L__BB0_12;
	mul.lo.s32 	%r3, %r37, %r1;
	and.b32  	%r4, %r37, 7;
	setp.lt.u32 	%p2, %r37, 8;
	mov.f32 	%f67, 0f00000000;
	mov.b32 	%r62, 0;
	@%p2 bra 	$L__BB0_4;
	and.b32  	%r62, %r37, 2147483640;
	neg.s32 	%r60, %r62;
	add.s32 	%r59, %r2, %r37;
	shl.b32 	%r8, %r37, 3;
	shl.b32 	%r39, %r37, 1;
	add.s32 	%r58, %r2, %r39;
	mad.lo.s32 	%r57, %r37, 3, %r2;
	shl.b32 	%r40, %r37, 2;
	add.s32 	%r56, %r2, %r40;
	mad.lo.s32 	%r55, %r37, 5, %r2;
	mad.lo.s32 	%r54, %r37, 6, %r2;
	mad.lo.s32 	%r53, %r37, 7, %r2;
	mul.wide.u32 	%rd12, %r2, 4;
	add.s64 	%rd64, %rd1, %rd12;
	mul.wide.u32 	%rd13, %r3, 4;
	add.s64 	%rd14, %rd13, %rd2;
	add.s64 	%rd63, %rd14, 16;
	mov.f32 	%f67, 0f00000000;
	mul.wide.u32 	%rd29, %r8, 4;
$L__BB0_3:
	.pragma "nounroll";
	ld.global.f32 	%f17, [%rd63+-16];
	ld.global.f32 	%f18, [%rd64];
	fma.rn.f32 	%f19, %f17, %f18, %f67;
	ld.global.f32 	%f20, [%rd63+-12];
	mul.wide.u32 	%rd15, %r59, 4;
	add.s64 	%rd16, %rd1, %rd15;
	ld.global.f32 	%f21, [%rd16];
	fma.rn.f32 	%f22, %f20, %f21, %f19;
	ld.global.f32 	%f23, [%rd63+-8];
	mul.wide.u32 	%rd17, %r58, 4;
	add.s64 	%rd18, %rd1, %rd17;
	ld.global.f32 	%f24, [%rd18];
	fma.rn.f32 	%f25, %f23, %f24, %f22;
	ld.global.f32 	%f26, [%rd63+-4];
	mul.wide.u32 	%rd19, %r57, 4;
	add.s64 	%rd20, %rd1, %rd19;
	ld.global.f32 	%f27, [%rd20];
	fma.rn.f32 	%f28, %f26, %f27, %f25;
	ld.global.f32 	%f29, [%rd63];
	mul.wide.u32 	%rd21, %r56, 4;
	add.s64 	%rd22, %rd1, %rd21;
	ld.global.f32 	%f30, [%rd22];
	fma.rn.f32 	%f31, %f29, %f30, %f28;
	ld.global.f32 	%f32, [%rd63+4];
	mul.wide.u32 	%rd23, %r55, 4;
	add.s64 	%rd24, %rd1, %rd23;
	ld.global.f32 	%f33, [%rd24];
	fma.rn.f32 	%f34, %f32, %f33, %f31;
	ld.global.f32 	%f35, [%rd63+8];
	mul.wide.u32 	%rd25, %r54, 4;
	add.s64 	%rd26, %rd1, %rd25;
	ld.global.f32 	%f36, [%rd26];
	fma.rn.f32 	%f37, %f35, %f36, %f34;
	ld.global.f32 	%f38, [%rd63+12];
	mul.wide.u32 	%rd27, %r53, 4;
	add.s64 	%rd28, %rd1, %rd27;
	ld.global.f32 	%f39, [%rd28];
	fma.rn.f32 	%f67, %f38, %f39, %f37;
	add.s32 	%r60, %r60, 8;
	add.s32 	%r59, %r59, %r8;
	add.s32 	%r58, %r58, %r8;
	add.s32 	%r57, %r57, %r8;
	add.s32 	%r56, %r56, %r8;
	add.s32 	%r55, %r55, %r8;
	add.s32 	%r54, %r54, %r8;
	add.s32 	%r53, %r53, %r8;
	add.s64 	%rd64, %rd64, %rd29;
	add.s64 	%rd63, %rd63, 32;
	setp.ne.s32 	%p3, %r60, 0;
	@%p3 bra 	$L__BB0_3;
$L__BB0_4:
	setp.eq.s32 	%p4, %r4, 0;
	@%p4 bra 	$L__BB0_12;
	and.b32  	%r32, %r37, 3;
	setp.lt.u32 	%p5, %r4, 4;
	@%p5 bra 	$L__BB0_7;
	add.s32 	%r41, %r62, %r3;
	mul.wide.u32 	%rd30, %r41, 4;
	add.s64 	%rd31, %rd2, %rd30;
	ld.global.f32 	%f41, [%rd31];
	mad.lo.s32 	%r42, %r62, %r37, %r2;
	mul.wide.u32 	%rd32, %r42, 4;
	add.s64 	%rd33, %rd1, %rd32;
	ld.global.f32 	%f42, [%rd33];
	fma.rn.f32 	%f43, %f41, %f42, %f67;
	cvt.u64.u32 	%rd34, %r3;
	cvt.u64.u32 	%rd35, %r62;
	add.s64 	%rd36, %rd35, %rd34;
	shl.b64 	%rd37, %rd36, 2;
	add.s64 	%rd38, %rd2, %rd37;
	ld.global.f32 	%f44, [%rd38+4];
	add.s32 	%r43, %r42, %r37;
	mul.wide.u32 	%rd39, %r43, 4;
	add.s64 	%rd40, %rd1, %rd39;
	ld.global.f32 	%f45, [%rd40];
	fma.rn.f32 	%f46, %f44, %f45, %f43;
	ld.global.f32 	%f47, [%rd38+8];
	add.s32 	%r44, %r43, %r37;
	mul.wide.u32 	%rd41, %r44, 4;
	add.s64 	%rd42, %rd1, %rd41;
	ld.global.f32 	%f48, [%rd42];
	fma.rn.f32 	%f49, %f47, %f48, %f46;
	ld.global.f32 	%f50, [%rd38+12];
	add.s32 	%r45, %r44, %r37;
	mul.wide.u32 	%rd43, %r45, 4;
	add.s64 	%rd44, %rd1, %rd43;
	ld.global.f32 	%f51, [%rd44];
	fma.rn.f32 	%f67, %f50, %f51, %f49;
	add.s32 	%r62, %r62, 4;
$L__BB0_7:
	setp.eq.s32 	%p6, %r32, 0;
	@%p6 bra 	$L__BB0_12;
	setp.eq.s32 	%p7, %r32, 1;
	@%p7 bra 	$L__BB0_10;
	add.s32 	%r46, %r62, %r3;
	mul.wide.u32 	%rd45, %r46, 4;
	add.s64 	%rd46, %rd2, %rd45;
	ld.global.f32 	%f53, [%rd46];
	mad.lo.s32 	%r47, %r62, %r37, %r2;
	mul.wide.u32 	%rd47, %r47, 4;
	add.s64 	%rd48, %rd1, %rd47;
	ld.global.f32 	%f54, [%rd48];
	fma.rn.f32 	%f55, %f53, %f54, %f67;
	cvt.u64.u32 	%rd49, %r3;
	cvt.u64.u32 	%rd50, %r62;
	add.s64 	%rd51, %rd50, %rd49;
	shl.b64 	%rd52, %rd51, 2;
	add.s64 	%rd53, %rd2, %rd52;
	ld.global.f32 	%f56, [%rd53+4];
	add.s32 	%r48, %r47, %r37;
	mul.wide.u32 	%rd54, %r48, 4;
	add.s64 	%rd55, %rd1, %rd54;
	ld.global.f32 	%f57, [%rd55];
	fma.rn.f32 	%f67, %f56, %f57, %f55;
	add.s32 	%r62, %r62, 2;
$L__BB0_10:
	and.b32  	%r49, %r37, 1;
	setp.eq.b32 	%p8, %r49, 1;
	not.pred 	%p9, %p8;
	@%p9 bra 	$L__BB0_12;
	add.s32 	%r50, %r62, %r3;
	mul.wide.u32 	%rd56, %r50, 4;
	add.s64 	%rd57, %rd2, %rd56;
	ld.global.f32 	%f58, [%rd57];
	mad.lo.s32 	%r51, %r62, %r37, %r2;
	mul.wide.u32 	%rd58, %r51, 4;
	add.s64 	%rd59, %rd1, %rd58;
	ld.global.f32 	%f59, [%rd59];
	fma.rn.f32 	%f67, %f58, %f59, %f67;
$L__BB0_12:
	cvta.to.global.u64 	%rd60, %rd9;
	mad.lo.s32 	%r52, %r37, %r1, %r2;
	mul.wide.s32 	%rd61, %r52, 4;
	add.s64 	%rd62, %rd60, %rd61;
	st.global.f32 	[%rd62], %f67;
	ret;

}


// ===== COMPILED SASS (sm_100) =====

	.target	sm_100

	.elftype	@"ET_EXEC"


//--------------------- .note.nv.tkinfo           --------------------------
	.section	.note.nv.tkinfo,"",@"SHT_NOTE"
	.sectionflags	@"SHF_NOTE_NV_TKINFO"
	.tkinfo
        /*0018*/ 	.word	0x00000002
        /*0030*/ 	.string	""
        /*0030*/ 	.string	"ptxas"
        /*0030*/ 	.string	"Cuda compilation tools, release 13.0, V13.0.88"
        /*0030*/ 	.string	"Build cuda_13.0.r13.0/compiler.36424714_0"
        /*0030*/ 	.string	"-arch sm_100 -m 64 "



//--------------------- .note.nv.cuinfo           --------------------------
	.section	.note.nv.cuinfo,"",@"SHT_NOTE"
	.sectionflags	@"SHF_NOTE_NV_CUINFO"
        /*0018*/ 	.short	0x0002
        /*001a*/ 	.short	0x0064
        /*001c*/ 	.short	0x0082
	.zero		2


//--------------------- .nv.info                  --------------------------
	.section	.nv.info,"",@"SHT_CUDA_INFO"
	.align	4


	//----- nvinfo : EIATTR_REGCOUNT
	.align		4
        /*0000*/ 	.byte	0x04, 0x2f
        /*0002*/ 	.short	(.L_1 - .L_0)
	.align		4
.L_0:
        /*0004*/ 	.word	index@(_Z14matrix_mul_gpuiPfS_S_)
        /*0008*/ 	.word	0x00000020


	//----- nvinfo : EIATTR_FRAME_SIZE
	.align		4
.L_1:
        /*000c*/ 	.byte	0x04, 0x11
        /*000e*/ 	.short	(.L_3 - .L_2)
	.align		4
.L_2:
        /*0010*/ 	.word	index@(_Z14matrix_mul_gpuiPfS_S_)
        /*0014*/ 	.word	0x00000000


	//----- nvinfo : EIATTR_MIN_STACK_SIZE
	.align		4
.L_3:
        /*0018*/ 	.byte	0x04, 0x12
        /*001a*/ 	.short	(.L_5 - .L_4)
	.align		4
.L_4:
        /*001c*/ 	.word	index@(_Z14matrix_mul_gpuiPfS_S_)
        /*0020*/ 	.word	0x00000000
.L_5:


//--------------------- .nv.compat                --------------------------
	.section	.nv.compat,"",@"SHT_CUDA_COMPAT_INFO"
	.align	4
        /*0000*/ 	.byte	0x02, 0x09, 0x00, 0x00, 0x02, 0x02, 0x01, 0x00, 0x02, 0x05, 0x05, 0x00, 0x03, 0x07, 0x01, 0x01
        /*0010*/ 	.byte	0x02, 0x03, 0x00, 0x00, 0x02, 0x06, 0x01, 0x00, 0x04, 0x0b, 0x08, 0x00, 0x09, 0x00, 0x00, 0x00
        /*0020*/ 	.byte	0x00, 0x00, 0x00, 0x00


//--------------------- .nv.info._Z14matrix_mul_gpuiPfS_S_ --------------------------
	.section	.nv.info._Z14matrix_mul_gpuiPfS_S_,"",@"SHT_CUDA_INFO"
	.sectionflags	@""
	.align	4


	//----- nvinfo : EIATTR_CUDA_API_VERSION
	.align		4
        /*0000*/ 	.byte	0x04, 0x37
        /*0002*/ 	.short	(.L_7 - .L_6)
.L_6:
        /*0004*/ 	.word	0x00000082


	//----- nvinfo : EIATTR_KPARAM_INFO
	.align		4
.L_7:
        /*0008*/ 	.byte	0x04, 0x17
        /*000a*/ 	.short	(.L_9 - .L_8)
.L_8:
        /*000c*/ 	.word	0x00000000
        /*0010*/ 	.short	0x0003
        /*0012*/ 	.short	0x0018
        /*0014*/ 	.byte	0x00, 0xf5, 0x21, 0x00


	//----- nvinfo : EIATTR_KPARAM_INFO
	.align		4
.L_9:
        /*0018*/ 	.byte	0x04, 0x17
        /*001a*/ 	.short	(.L_11 - .L_10)
.L_10:
        /*001c*/ 	.word	0x00000000
        /*0020*/ 	.short	0x0002
        /*0022*/ 	.short	0x0010
        /*0024*/ 	.byte	0x00, 0xf5, 0x21, 0x00


	//----- nvinfo : EIATTR_KPARAM_INFO
	.align		4
.L_11:
        /*0028*/ 	.byte	0x04, 0x17
        /*002a*/ 	.short	(.L_13 - .L_12)
.L_12:
        /*002c*/ 	.word	0x00000000
        /*0030*/ 	.short	0x0001
        /*0032*/ 	.short	0x0008
        /*0034*/ 	.byte	0x00, 0xf5, 0x21, 0x00


	//----- nvinfo : EIATTR_KPARAM_INFO
	.align		4
.L_13:
        /*0038*/ 	.byte	0x04, 0x17
        /*003a*/ 	.short	(.L_15 - .L_14)
.L_14:
        /*003c*/ 	.word	0x00000000
        /*0040*/ 	.short	0x0000
        /*0042*/ 	.short	0x0000
        /*0044*/ 	.byte	0x00, 0xf0, 0x11, 0x00


	//----- nvinfo : EIATTR_SPARSE_MMA_MASK
	.align		4
.L_15:
        /*0048*/ 	.byte	0x03, 0x50
        /*004a*/ 	.short	0x0000


	//----- nvinfo : EIATTR_MAXREG_COUNT
	.align		4
        /*004c*/ 	.byte	0x03, 0x1b
        /*004e*/ 	.short	0x00ff


	//----- nvinfo : EIATTR_MERCURY_ISA_VERSION
	.align		4
        /*0050*/ 	.byte	0x03, 0x5f
        /*0052*/ 	.short	0x0101


	//----- nvinfo : EIATTR_VRC_CTA_INIT_COUNT
	.align		4
        /*0054*/ 	.byte	0x02, 0x4a
	.zero		1
	.zero		1


	//----- nvinfo : EIATTR_EXIT_INSTR_OFFSETS
	.align		4
        /*0058*/ 	.byte	0x04, 0x1c
        /*005a*/ 	.short	(.L_17 - .L_16)


	//   ....[0]....
.L_16:
        /*005c*/ 	.word	0x00000980


	//----- nvinfo : EIATTR_CBANK_PARAM_SIZE
	.align		4
.L_17:
        /*0060*/ 	.byte	0x03, 0x19
        /*0062*/ 	.short	0x0020


	//----- nvinfo : EIATTR_PARAM_CBANK
	.align		4
        /*0064*/ 	.byte	0x04, 0x0a
        /*0066*/ 	.short	(.L_19 - .L_18)
	.align		4
.L_18:
        /*0068*/ 	.word	index@(.nv.constant0._Z14matrix_mul_gpuiPfS_S_)
        /*006c*/ 	.short	0x0380
        /*006e*/ 	.short	0x0020


	//----- nvinfo : EIATTR_SW_WAR
	.align		4
.L_19:
        /*0070*/ 	.byte	0x04, 0x36
        /*0072*/ 	.short	(.L_21 - .L_20)
.L_20:
        /*0074*/ 	.word	0x00000008
.L_21:


//--------------------- .nv.callgraph             --------------------------
	.section	.nv.callgraph,"",@"SHT_CUDA_CALLGRAPH"
	.align	4
	.sectionentsize	8
	.align		4
        /*0000*/ 	.word	0x00000000
	.align		4
        /*0004*/ 	.word	0xffffffff
	.align		4
        /*0008*/ 	.word	0x00000000
	.align		4
        /*000c*/ 	.word	0xfffffffe
	.align		4
        /*0010*/ 	.word	0x00000000
	.align		4
        /*0014*/ 	.word	0xfffffffd
	.align		4
        /*0018*/ 	.word	0x00000000
	.align		4
        /*001c*/ 	.word	0xfffffffc


//--------------------- .text._Z14matrix_mul_gpuiPfS_S_ --------------------------
	.section	.text._Z14matrix_mul_gpuiPfS_S_,"ax",@progbits
	.align	128
        .global         _Z14matrix_mul_gpuiPfS_S_
        .type           _Z14matrix_mul_gpuiPfS_S_,@function
        .size           _Z14matrix_mul_gpuiPfS_S_,(.L_x_6 - _Z14matrix_mul_gpuiPfS_S_)
        .other          _Z14matrix_mul_gpuiPfS_S_,@"STO_CUDA_ENTRY STV_DEFAULT"
_Z14matrix_mul_gpuiPfS_S_:
.text._Z14matrix_mul_gpuiPfS_S_:
[----:B------:R-:W-:Y:S08]  /*0000*/  LDC R1, c[0x0][0x37c] ;  /* 0x0000df00ff017b82 */ /* 0x000ff00000000800 */
[----:B------:R-:W0:Y:S01]  /*0010*/  LDC R0, c[0x0][0x380] ;  /* 0x0000e000ff007b82 */ /* 0x000e220000000800 */
[----:B------:R-:W1:Y:S01]  /*0020*/  S2R R3, SR_TID.X ;  /* 0x0000000000037919 */ /* 0x000e620000002100 */
[----:B------:R-:W2:Y:S01]  /*0030*/  LDCU.64 UR4, c[0x0][0x358] ;  /* 0x00006b00ff0477ac */ /* 0x000ea20008000a00 */
[----:B------:R-:W-:-:S05]  /*0040*/  HFMA2 R20, -RZ, RZ, 0, 0 ;  /* 0x00000000ff147431 */ /* 0x000fca00000001ff */
[----:B------:R-:W3:Y:S01]  /*0050*/  S2UR UR6, SR_CTAID.X ;  /* 0x00000000000679c3 */ /* 0x000ee20000002500 */
[----:B0-----:R-:W-:-:S13]  /*0060*/  ISETP.GE.AND P0, PT, R0, 0x1, PT ;  /* 0x000000010000780c */ /* 0x001fda0003f06270 */
[----:B-123--:R-:W-:Y:S05]  /*0070*/  @!P0 BRA `(.L_x_0) ;  /* 0x0000000800308947 */ /* 0x00efea0003800000 */
[C---:B------:R-:W-:Y:S01]  /*0080*/  ISETP.GE.U32.AND P1, PT, R0.reuse, 0x8, PT ;  /* 0x000000080000780c */ /* 0x040fe20003f26070 */
[C---:B------:R-:W-:Y:S01]  /*0090*/  IMAD R5, R0.reuse, UR6, RZ ;  /* 0x0000000600057c24 */ /* 0x040fe2000f8e02ff */
[----:B------:R-:W-:Y:S02]  /*00a0*/  LOP3.LUT R4, R0, 0x7, RZ, 0xc0, !PT ;  /* 0x0000000700047812 */ /* 0x000fe400078ec0ff */
[----:B------:R-:W-:Y:S02]  /*00b0*/  MOV R20, RZ ;  /* 0x000000ff00147202 */ /* 0x000fe40000000f00 */
[----:B------:R-:W-:Y:S02]  /*00c0*/  ISETP.NE.AND P0, PT, R4, RZ, PT ;  /* 0x000000ff0400720c */ /* 0x000fe40003f05270 */
[----:B------:R-:W-:-:S05]  /*00d0*/  MOV R6, RZ ;  /* 0x000000ff00067202 */ /* 0x000fca0000000f00 */
[----:B------:R-:W-:Y:S06]  /*00e0*/  @!P1 BRA `(.L_x_1) ;  /* 0x0000000000fc9947 */ /* 0x000fec0003800000 */
[----:B------:R-:W0:Y:S01]  /*00f0*/  LDC.64 R6, c[0x0][0x388] ;  /* 0x0000e200ff067b82 */ /* 0x000e220000000a00 */
[----:B------:R-:W-:Y:S01]  /*0100*/  IADD3 R2, PT, PT, R3, R0, RZ ;  /* 0x0000000003027210 */ /* 0x000fe20007ffe0ff */
[C-C-:B------:R-:W-:Y:S01]  /*0110*/  IMAD R10, R0.reuse, 0x3, R3.reuse ;  /* 0x00000003000a7824 */ /* 0x140fe200078e0203 */
[C---:B------:R-:W-:Y:S01]  /*0120*/  SHF.L.U32 R9, R0.reuse, 0x3, RZ ;  /* 0x0000000300097819 */ /* 0x040fe200000006ff */
[C-C-:B------:R-:W-:Y:S01]  /*0130*/  IMAD R24, R0.reuse, 0x5, R3.reuse ;  /* 0x0000000500187824 */ /* 0x140fe200078e0203 */
[CC--:B------:R-:W-:Y:S01]  /*0140*/  LEA R8, R0.reuse, R3.reuse, 0x1 ;  /* 0x0000000300087211 */ /* 0x0c0fe200078e08ff */
[C-C-:B------:R-:W-:Y:S01]  /*0150*/  IMAD R25, R0.reuse, 0x6, R3.reuse ;  /* 0x0000000600197824 */ /* 0x140fe200078e0203 */
[C---:B------:R-:W-:Y:S01]  /*0160*/  LEA R11, R0.reuse, R3, 0x2 ;  /* 0x00000003000b7211 */ /* 0x040fe200078e10ff */
[----:B------:R-:W1:Y:S01]  /*0170*/  LDC.64 R12, c[0x0][0x390] ;  /* 0x0000e400ff0c7b82 */ /* 0x000e620000000a00 */
[----:B------:R-:W-:Y:S01]  /*0180*/  IMAD R26, R0, 0x7, R3 ;  /* 0x00000007001a7824 */ /* 0x000fe200078e0203 */
[----:B------:R-:W-:Y:S01]  /*0190*/  MOV R20, RZ ;  /* 0x000000ff00147202 */ /* 0x000fe20000000f00 */
[----:B0-----:R-:W-:-:S03]  /*01a0*/  IMAD.WIDE.U32 R6, R5, 0x4, R6 ;  /* 0x0000000405067825 */ /* 0x001fc600078e0006 */
[----:B------:R-:W-:Y:S02]  /*01b0*/  IADD3 R21, P1, PT, R6, 0x10, RZ ;  /* 0x0000001006157810 */ /* 0x000fe40007f3e0ff */
[----:B------:R-:W-:Y:S01]  /*01c0*/  LOP3.LUT R6, R0, 0x7ffffff8, RZ, 0xc0, !PT ;  /* 0x7ffffff800067812 */ /* 0x000fe200078ec0ff */
[----:B-1----:R-:W-:Y:S01]  /*01d0*/  IMAD.WIDE.U32 R16, R3, 0x4, R12 ;  /* 0x0000000403107825 */ /* 0x002fe200078e000c */
[----:B------:R-:W-:-:S03]  /*01e0*/  IADD3.X R28, PT, PT, RZ, R7, RZ, P1, !PT ;  /* 0x00000007ff1c7210 */ /* 0x000fc60000ffe4ff */
[----:B------:R-:W-:-:S07]  /*01f0*/  IMAD.MOV R7, RZ, RZ, -R6 ;  /* 0x000000ffff077224 */ /* 0x000fce00078e0a06 */
.L_x_2:
[----:B------:R-:W-:Y:S01]  /*0200*/  MOV R14, R21 ;  /* 0x00000015000e7202 */ /* 0x000fe20000000f00 */
[----:B------:R-:W2:Y:S01]  /*0210*/  LDG.E R22, desc[UR4][R16.64] ;  /* 0x0000000410167981 */ /* 0x000ea2000c1e1900 */
[----:B------:R-:W-:-:S05]  /*0220*/  MOV R15, R28 ;  /* 0x0000001c000f7202 */ /* 0x000fca0000000f00 */
[----:B------:R-:W2:Y:S01]  /*0230*/  LDG.E R21, desc[UR4][R14.64+-0x10] ;  /* 0xfffff0040e157981 */ /* 0x000ea2000c1e1900 */
[----:B------:R-:W-:-:S03]  /*0240*/  IMAD.WIDE.U32 R18, R2, 0x4, R12 ;  /* 0x0000000402127825 */ /* 0x000fc600078e000c */
[----:B------:R-:W3:Y:S04]  /*0250*/  LDG.E R23, desc[UR4][R14.64+-0xc] ;  /* 0xfffff4040e177981 */ /* 0x000ee8000c1e1900 */
[----:B------:R-:W3:Y:S04]  /*0260*/  LDG.E R18, desc[UR4][R18.64] ;  /* 0x0000000412127981 */ /* 0x000ee8000c1e1900 */
[----:B------:R-:W4:Y:S04]  /*0270*/  LDG.E R28, desc[UR4][R14.64+-0x8] ;  /* 0xfffff8040e1c7981 */ /* 0x000f28000c1e1900 */
[----:B------:R-:W5:Y:S01]  /*0280*/  LDG.E R29, desc[UR4][R14.64+-0x4] ;  /* 0xfffffc040e1d7981 */ /* 0x000f62000c1e1900 */
[----:B--2---:R-:W-:Y:S01]  /*0290*/  FFMA R22, R21, R22, R20 ;  /* 0x0000001615167223 */ /* 0x004fe20000000014 */
[----:B------:R-:W-:-:S06]  /*02a0*/  IMAD.WIDE.U32 R20, R8, 0x4, R12 ;  /* 0x0000000408147825 */ /* 0x000fcc00078e000c */
[----:B------:R-:W4:Y:S01]  /*02b0*/  LDG.E R20, desc[UR4][R20.64] ;  /* 0x0000000414147981 */ /* 0x000f22000c1e1900 */
[----:B---3--:R-:W-:Y:S01]  /*02c0*/  FFMA R27, R23, R18, R22 ;  /* 0x00000012171b7223 */ /* 0x008fe20000000016 */
[----:B------:R-:W-:-:S06]  /*02d0*/  IMAD.WIDE.U32 R22, R10, 0x4, R12 ;  /* 0x000000040a167825 */ /* 0x000fcc00078e000c */
[----:B------:R-:W5:Y:S01]  /*02e0*/  LDG.E R22, desc[UR4][R22.64] ;  /* 0x0000000416167981 */ /* 0x000f62000c1e1900 */
[----:B------:R-:W-:-:S06]  /*02f0*/  IMAD.WIDE.U32 R18, R11, 0x4, R12 ;  /* 0x000000040b127825 */ /* 0x000fcc00078e000c */
[----:B------:R-:W2:Y:S01]  /*0300*/  LDG.E R18, desc[UR4][R18.64] ;  /* 0x0000000412127981 */ /* 0x000ea2000c1e1900 */
[----:B----4-:R-:W-:-:S03]  /*0310*/  FFMA R27, R28, R20, R27 ;  /* 0x000000141c1b7223 */ /* 0x010fc6000000001b */
[----:B------:R-:W2:Y:S01]  /*0320*/  LDG.E R28, desc[UR4][R14.64] ;  /* 0x000000040e1c7981 */ /* 0x000ea2000c1e1900 */
[----:B------:R-:W-:-:S04]  /*0330*/  IMAD.WIDE.U32 R20, R24, 0x4, R12 ;  /* 0x0000000418147825 */ /* 0x000fc800078e000c */
[----:B-----5:R-:W-:Y:S02]  /*0340*/  FFMA R27, R29, R22, R27 ;  /* 0x000000161d1b7223 */ /* 0x020fe4000000001b */
[----:B------:R-:W3:Y:S04]  /*0350*/  LDG.E R20, desc[UR4][R20.64] ;  /* 0x0000000414147981 */ /* 0x000ee8000c1e1900 */
[----:B------:R-:W3:Y:S01]  /*0360*/  LDG.E R29, desc[UR4][R14.64+0x4] ;  /* 0x000004040e1d7981 */ /* 0x000ee2000c1e1900 */
[----:B------:R-:W-:-:S06]  /*0370*/  IMAD.WIDE.U32 R22, R25, 0x4, R12 ;  /* 0x0000000419167825 */ /* 0x000fcc00078e000c */
[----:B------:R-:W4:Y:S01]  /*0380*/  LDG.E R22, desc[UR4][R22.64] ;  /* 0x0000000416167981 */ /* 0x000f22000c1e1900 */
[----:B--2---:R-:W-:-:S03]  /*0390*/  FFMA R27, R28, R18, R27 ;  /* 0x000000121c1b7223 */ /* 0x004fc6000000001b */
[----:B------:R-:W4:Y:S01]  /*03a0*/  LDG.E R28, desc[UR4][R14.64+0x8] ;  /* 0x000008040e1c7981 */ /* 0x000f22000c1e1900 */
[----:B------:R-:W-:-:S06]  /*03b0*/  IMAD.WIDE.U32 R18, R26, 0x4, R12 ;  /* 0x000000041a127825 */ /* 0x000fcc00078e000c */
[----:B------:R-:W2:Y:S01]  /*03c0*/  LDG.E R18, desc[UR4][R18.64] ;  /* 0x0000000412127981 */ /* 0x000ea2000c1e1900 */
[----:B---3--:R-:W-:-:S03]  /*03d0*/  FFMA R27, R29, R20, R27 ;  /* 0x000000141d1b7223 */ /* 0x008fc6000000001b */
[----:B------:R-:W2:Y:S01]  /*03e0*/  LDG.E R29, desc[UR4][R14.64+0xc] ;  /* 0x00000c040e1d7981 */ /* 0x000ea2000c1e1900 */
[----:B------:R-:W-:Y:S02]  /*03f0*/  IADD3 R21, P1, PT, R14, 0x20, RZ ;  /* 0x000000200e157810 */ /* 0x000fe40007f3e0ff */
[----:B------:R-:W-:Y:S01]  /*0400*/  IADD3 R7, PT, PT, R7, 0x8, RZ ;  /* 0x0000000807077810 */ /* 0x000fe20007ffe0ff */
[C---:B------:R-:W-:Y:S01]  /*0410*/  IMAD.IADD R10, R9.reuse, 0x1, R10 ;  /* 0x00000001090a7824 */ /* 0x040fe200078e020a */
[C---:B------:R-:W-:Y:S01]  /*0420*/  IADD3 R2, PT, PT, R9.reuse, R2, RZ ;  /* 0x0000000209027210 */ /* 0x040fe20007ffe0ff */
[C---:B------:R-:W-:Y:S01]  /*0430*/  IMAD.WIDE.U32 R16, R9.reuse, 0x4, R16 ;  /* 0x0000000409107825 */ /* 0x040fe200078e0010 */
[C---:B------:R-:W-:Y:S02]  /*0440*/  IADD3 R8, PT, PT, R9.reuse, R8, RZ ;  /* 0x0000000809087210 */ /* 0x040fe40007ffe0ff */
[C---:B------:R-:W-:Y:S02]  /*0450*/  IADD3 R11, PT, PT, R9.reuse, R11, RZ ;  /* 0x0000000b090b7210 */ /* 0x040fe40007ffe0ff */
[----:B------:R-:W-:-:S02]  /*0460*/  IADD3 R24, PT, PT, R9, R24, RZ ;  /* 0x0000001809187210 */ /* 0x000fc40007ffe0ff */
[C---:B------:R-:W-:Y:S02]  /*0470*/  IADD3 R25, PT, PT, R9.reuse, R25, RZ ;  /* 0x0000001909197210 */ /* 0x040fe40007ffe0ff */
[----:B------:R-:W-:Y:S01]  /*0480*/  IADD3 R26, PT, PT, R9, R26, RZ ;  /* 0x0000001a091a7210 */ /* 0x000fe20007ffe0ff */
[----:B----4-:R-:W-:Y:S01]  /*0490*/  FFMA R27, R28, R22, R27 ;  /* 0x000000161c1b7223 */ /* 0x010fe2000000001b */
[----:B------:R-:W-:Y:S02]  /*04a0*/  IADD3.X R28, PT, PT, RZ, R15, RZ, P1, !PT ;  /* 0x0000000fff1c7210 */ /* 0x000fe40000ffe4ff */
[----:B------:R-:W-:Y:S01]  /*04b0*/  ISETP.NE.AND P1, PT, R7, RZ, PT ;  /* 0x000000ff0700720c */ /* 0x000fe20003f25270 */
[----:B--2---:R-:W-:-:S12]  /*04c0*/  FFMA R20, R29, R18, R27 ;  /* 0x000000121d147223 */ /* 0x004fd8000000001b */
[----:B------:R-:W-:Y:S05]  /*04d0*/  @P1 BRA `(.L_x_2) ;  /* 0xfffffffc00481947 */ /* 0x000fea000383ffff */
.L_x_1:
[----:B------:R-:W-:Y:S05]  /*04e0*/  @!P0 BRA `(.L_x_0) ;  /* 0x0000000400148947 */ /* 0x000fea0003800000 */
[----:B------:R-:W-:Y:S02]  /*04f0*/  ISETP.GE.U32.AND P1, PT, R4, 0x4, PT ;  /* 0x000000040400780c */ /* 0x000fe40003f26070 */
[----:B------:R-:W-:-:S04]  /*0500*/  LOP3.LUT R2, R0, 0x3, RZ, 0xc0, !PT ;  /* 0x0000000300027812 */ /* 0x000fc800078ec0ff */
[----:B------:R-:W-:-:S07]  /*0510*/  ISETP.NE.AND P0, PT, R2, RZ, PT ;  /* 0x000000ff0200720c */ /* 0x000fce0003f05270 */
[----:B------:R-:W-:Y:S06]  /*0520*/  @!P1 BRA `(.L_x_3) ;  /* 0x0000000000789947 */ /* 0x000fec0003800000 */
[----:B------:R-:W0:Y:S01]  /*0530*/  LDC.64 R8, c[0x0][0x390] ;  /* 0x0000e400ff087b82 */ /* 0x000e220000000a00 */
[----:B------:R-:W-:Y:S01]  /*0540*/  IMAD R15, R6, R0, R3 ;  /* 0x00000000060f7224 */ /* 0x000fe200078e0203 */
[CC--:B------:R-:W-:Y:S02]  /*0550*/  IADD3 R7, PT, PT, R5.reuse, R6.reuse, RZ ;  /* 0x0000000605077210 */ /* 0x0c0fe40007ffe0ff */
[----:B------:R-:W-:Y:S02]  /*0560*/  IADD3 R4, P1, PT, R5, R6, RZ ;  /* 0x0000000605047210 */ /* 0x000fe40007f3e0ff */
[----:B------:R-:W-:Y:S02]  /*0570*/  IADD3 R17, PT, PT, R15, R0, RZ ;  /* 0x000000000f117210 */ /* 0x000fe40007ffe0ff */
[----:B------:R-:W1:Y:S01]  /*0580*/  LDC.64 R18, c[0x0][0x388] ;  /* 0x0000e200ff127b82 */ /* 0x000e620000000a00 */
[----:B------:R-:W-:-:S07]  /*0590*/  IADD3.X R16, PT, PT, RZ, RZ, RZ, P1, !PT ;  /* 0x000000ffff107210 */ /* 0x000fce0000ffe4ff */
[----:B------:R-:W2:Y:S01]  /*05a0*/  LDC.64 R10, c[0x0][0x388] ;  /* 0x0000e200ff0a7b82 */ /* 0x000ea20000000a00 */
[----:B0-----:R-:W-:-:S04]  /*05b0*/  IMAD.WIDE.U32 R14, R15, 0x4, R8 ;  /* 0x000000040f0e7825 */ /* 0x001fc800078e0008 */
[----:B------:R-:W-:Y:S02]  /*05c0*/  IMAD.WIDE.U32 R12, R17, 0x4, R8 ;  /* 0x00000004110c7825 */ /* 0x000fe400078e0008 */
[----:B------:R-:W3:Y:S02]  /*05d0*/  LDG.E R14, desc[UR4][R14.64] ;  /* 0x000000040e0e7981 */ /* 0x000ee4000c1e1900 */
[----:B-1----:R-:W-:Y:S02]  /*05e0*/  IMAD.WIDE.U32 R18, R7, 0x4, R18 ;  /* 0x0000000407127825 */ /* 0x002fe400078e0012 */
[----:B------:R-:W4:Y:S02]  /*05f0*/  LDG.E R12, desc[UR4][R12.64] ;  /* 0x000000040c0c7981 */ /* 0x000f24000c1e1900 */
[----:B------:R-:W-:Y:S02]  /*0600*/  IMAD.IADD R17, R17, 0x1, R0 ;  /* 0x0000000111117824 */ /* 0x000fe400078e0200 */
[----:B------:R-:W3:Y:S01]  /*0610*/  LDG.E R7, desc[UR4][R18.64] ;  /* 0x0000000412077981 */ /* 0x000ee2000c1e1900 */
[----:B--2---:R-:W-:-:S02]  /*0620*/  LEA R10, P1, R4, R10, 0x2 ;  /* 0x0000000a040a7211 */ /* 0x004fc400078210ff */
[C---:B------:R-:W-:Y:S02]  /*0630*/  IADD3 R21, PT, PT, R17.reuse, R0, RZ ;  /* 0x0000000011157210 */ /* 0x040fe40007ffe0ff */
[----:B------:R-:W-:Y:S01]  /*0640*/  LEA.HI.X R11, R4, R11, R16, 0x2, P1 ;  /* 0x0000000b040b7211 */ /* 0x000fe200008f1410 */
[----:B------:R-:W-:-:S04]  /*0650*/  IMAD.WIDE.U32 R16, R17, 0x4, R8 ;  /* 0x0000000411107825 */ /* 0x000fc800078e0008 */
[----:B------:R-:W4:Y:S01]  /*0660*/  LDG.E R4, desc[UR4][R10.64+0x4] ;  /* 0x000004040a047981 */ /* 0x000f22000c1e1900 */
[----:B------:R-:W-:-:S03]  /*0670*/  IMAD.WIDE.U32 R8, R21, 0x4, R8 ;  /* 0x0000000415087825 */ /* 0x000fc600078e0008 */
[----:B------:R-:W2:Y:S04]  /*0680*/  LDG.E R16, desc[UR4][R16.64] ;  /* 0x0000000410107981 */ /* 0x000ea8000c1e1900 */
[----:B------:R-:W2:Y:S04]  /*0690*/  LDG.E R21, desc[UR4][R10.64+0x8] ;  /* 0x000008040a157981 */ /* 0x000ea8000c1e1900 */
[----:B------:R-:W5:Y:S04]  /*06a0*/  LDG.E R8, desc[UR4][R8.64] ;  /* 0x0000000408087981 */ /* 0x000f68000c1e1900 */
[----:B------:R-:W5:Y:S01]  /*06b0*/  LDG.E R19, desc[UR4][R10.64+0xc] ;  /* 0x00000c040a137981 */ /* 0x000f62000c1e1900 */
[----:B------:R-:W-:Y:S01]  /*06c0*/  IADD3 R6, PT, PT, R6, 0x4, RZ ;  /* 0x0000000406067810 */ /* 0x000fe20007ffe0ff */
[----:B---3--:R-:W-:-:S04]  /*06d0*/  FFMA R7, R7, R14, R20 ;  /* 0x0000000e07077223 */ /* 0x008fc80000000014 */
[----:B----4-:R-:W-:-:S04]  /*06e0*/  FFMA R4, R4, R12, R7 ;  /* 0x0000000c04047223 */ /* 0x010fc80000000007 */
[----:B--2---:R-:W-:-:S04]  /*06f0*/  FFMA R4, R21, R16, R4 ;  /* 0x0000001015047223 */ /* 0x004fc80000000004 */
[----:B-----5:R-:W-:-:S07]  /*0700*/  FFMA R20, R19, R8, R4 ;  /* 0x0000000813147223 */ /* 0x020fce0000000004 */
.L_x_3:
[----:B------:R-:W-:Y:S05]  /*0710*/  @!P0 BRA `(.L_x_0) ;  /* 0x0000000000888947 */ /* 0x000fea0003800000 */
[----:B------:R-:W-:Y:S02]  /*0720*/  ISETP.NE.AND P1, PT, R2, 0x1, PT ;  /* 0x000000010200780c */ /* 0x000fe40003f25270 */
[----:B------:R-:W-:-:S04]  /*0730*/  LOP3.LUT R4, R0, 0x1, RZ, 0xc0, !PT ;  /* 0x0000000100047812 */ /* 0x000fc800078ec0ff */
[----:B------:R-:W-:-:S07]  /*0740*/  ISETP.NE.U32.AND P0, PT, R4, 0x1, PT ;  /* 0x000000010400780c */ /* 0x000fce0003f05070 */
[----:B------:R-:W-:Y:S06]  /*0750*/  @!P1 BRA `(.L_x_4) ;  /* 0x0000000000509947 */ /* 0x000fec0003800000 */
[----:B------:R-:W0:Y:S01]  /*0760*/  LDC.64 R12, c[0x0][0x388] ;  /* 0x0000e200ff0c7b82 */ /* 0x000e220000000a00 */
[C---:B------:R-:W-:Y:S01]  /*0770*/  IADD3 R15, PT, PT, R5.reuse, R6, RZ ;  /* 0x00000006050f7210 */ /* 0x040fe20007ffe0ff */
[----:B------:R-:W-:Y:S01]  /*0780*/  IMAD R7, R6, R0, R3 ;  /* 0x0000000006077224 */ /* 0x000fe200078e0203 */
[----:B------:R-:W-:-:S04]  /*0790*/  IADD3 R2, P1, PT, R5, R6, RZ ;  /* 0x0000000605027210 */ /* 0x000fc80007f3e0ff */
[----:B------:R-:W-:Y:S01]  /*07a0*/  IADD3.X R4, PT, PT, RZ, RZ, RZ, P1, !PT ;  /* 0x000000ffff047210 */ /* 0x000fe20000ffe4ff */
[----:B------:R-:W1:Y:S01]  /*07b0*/  LDC.64 R10, c[0x0][0x388] ;  /* 0x0000e200ff0a7b82 */ /* 0x000e620000000a00 */
[----:B------:R-:W-:-:S07]  /*07c0*/  IADD3 R17, PT, PT, R7, R0, RZ ;  /* 0x0000000007117210 */ /* 0x000fce0007ffe0ff */
[----:B------:R-:W2:Y:S01]  /*07d0*/  LDC.64 R8, c[0x0][0x390] ;  /* 0x0000e400ff087b82 */ /* 0x000ea20000000a00 */
[----:B0-----:R-:W-:-:S06]  /*07e0*/  IMAD.WIDE.U32 R14, R15, 0x4, R12 ;  /* 0x000000040f0e7825 */ /* 0x001fcc00078e000c */
[----:B------:R-:W3:Y:S01]  /*07f0*/  LDG.E R15, desc[UR4][R14.64] ;  /* 0x000000040e0f7981 */ /* 0x000ee2000c1e1900 */
[----:B-1----:R-:W-:-:S04]  /*0800*/  LEA R10, P1, R2, R10, 0x2 ;  /* 0x0000000a020a7211 */ /* 0x002fc800078210ff */
[----:B------:R-:W-:Y:S01]  /*0810*/  LEA.HI.X R11, R2, R11, R4, 0x2, P1 ;  /* 0x0000000b020b7211 */ /* 0x000fe200008f1404 */
[----:B--2---:R-:W-:-:S05]  /*0820*/  IMAD.WIDE.U32 R12, R7, 0x4, R8 ;  /* 0x00000004070c7825 */ /* 0x004fca00078e0008 */
[----:B------:R-:W2:Y:S01]  /*0830*/  LDG.E R11, desc[UR4][R10.64+0x4] ;  /* 0x000004040a0b7981 */ /* 0x000ea2000c1e1900 */
[----:B------:R-:W-:-:S03]  /*0840*/  IMAD.WIDE.U32 R8, R17, 0x4, R8 ;  /* 0x0000000411087825 */ /* 0x000fc600078e0008 */
[----:B------:R-:W3:Y:S04]  /*0850*/  LDG.E R12, desc[UR4][R12.64] ;  /* 0x000000040c0c7981 */ /* 0x000ee8000c1e1900 */
[----:B------:R-:W2:Y:S01]  /*0860*/  LDG.E R8, desc[UR4][R8.64] ;  /* 0x0000000408087981 */ /* 0x000ea2000c1e1900 */
[----:B------:R-:W-:Y:S01]  /*0870*/  IADD3 R6, PT, PT, R6, 0x2, RZ ;  /* 0x0000000206067810 */ /* 0x000fe20007ffe0ff */
[----:B---3--:R-:W-:-:S04]  /*0880*/  FFMA R20, R15, R12, R20 ;  /* 0x0000000c0f147223 */ /* 0x008fc80000000014 */
[----:B--2---:R-:W-:-:S07]  /*0890*/  FFMA R20, R11, R8, R20 ;  /* 0x000000080b147223 */ /* 0x004fce0000000014 */
.L_x_4:
[----:B------:R-:W-:Y:S05]  /*08a0*/  @P0 BRA `(.L_x_0) ;  /* 0x0000000000240947 */ /* 0x000fea0003800000 */
[----:B------:R-:W0:Y:S01]  /*08b0*/  LDC.64 R8, c[0x0][0x388] ;  /* 0x0000e200ff087b82 */ /* 0x000e220000000a00 */
[----:B------:R-:W-:Y:S01]  /*08c0*/  IADD3 R5, PT, PT, R5, R6, RZ ;  /* 0x0000000605057210 */ /* 0x000fe20007ffe0ff */
[----:B------:R-:W-:-:S06]  /*08d0*/  IMAD R7, R6, R0, R3 ;  /* 0x0000000006077224 */ /* 0x000fcc00078e0203 */
[----:B------:R-:W1:Y:S01]  /*08e0*/  LDC.64 R10, c[0x0][0x390] ;  /* 0x0000e400ff0a7b82 */ /* 0x000e620000000a00 */
[----:B0-----:R-:W-:-:S06]  /*08f0*/  IMAD.WIDE.U32 R4, R5, 0x4, R8 ;  /* 0x0000000405047825 */ /* 0x001fcc00078e0008 */
[----:B------:R-:W2:Y:S01]  /*0900*/  LDG.E R5, desc[UR4][R4.64] ;  /* 0x0000000404057981 */ /* 0x000ea2000c1e1900 */
[----:B-1----:R-:W-:-:S06]  /*0910*/  IMAD.WIDE.U32 R6, R7, 0x4, R10 ;  /* 0x0000000407067825 */ /* 0x002fcc00078e000a */
[----:B------:R-:W2:Y:S02]  /*0920*/  LDG.E R6, desc[UR4][R6.64] ;  /* 0x0000000406067981 */ /* 0x000ea4000c1e1900 */
[----:B--2---:R-:W-:-:S07]  /*0930*/  FFMA R20, R5, R6, R20 ;  /* 0x0000000605147223 */ /* 0x004fce0000000014 */
.L_x_0:
[----:B------:R-:W0:Y:S01]  /*0940*/  LDC.64 R4, c[0x0][0x398] ;  /* 0x0000e600ff047b82 */ /* 0x000e220000000a00 */
[----:B------:R-:W-:-:S04]  /*0950*/  IMAD R3, R0, UR6, R3 ;  /* 0x0000000600037c24 */ /* 0x000fc8000f8e0203 */
[----:B0-----:R-:W-:-:S05]  /*0960*/  IMAD.WIDE R2, R3, 0x4, R4 ;  /* 0x0000000403027825 */ /* 0x001fca00078e0204 */
[----:B------:R-:W-:Y:S01]  /*0970*/  STG.E desc[UR4][R2.64], R20 ;  /* 0x0000001402007986 */ /* 0x000fe2000c101904 */
[----:B------:R-:W-:Y:S05]  /*0980*/  EXIT ;  /* 0x000000000000794d */ /* 0x000fea0003800000 */
.L_x_5:
[----:B------:R-:W-:-:S00]  /*0990*/  BRA `(.L_x_5) ;  /* 0xfffffffc00fc7947 */ /* 0x000fc0000383ffff */
[----:B------:R-:W-:-:S00]  /*09a0*/  NOP ;  /* 0x0000000000007918 */ /* 0x000fc00000000000 */
        /* <DEDUP_REMOVED lines=13> */
.L_x_6:


//--------------------- .nv.shared.reserved.0     --------------------------
	.section	.nv.shared.reserved.0,"aw",@nobits
	.weak		__nv_reservedSMEM_offset_0_alias
	.size		__nv_reservedSMEM_offset_0_alias, 0, 64
	.other		__nv_reservedSMEM_offset_0_alias,@"STO_CUDA_RESERVED_SHARED STV_DEFAULT"
__nv_reservedSMEM_offset_0_alias:
	.zero		0
	.zero		64


//--------------------- .nv.constant0._Z14matrix_mul_gpuiPfS_S_ --------------------------
	.section	.nv.constant0._Z14matrix_mul_gpuiPfS_S_,"a",@progbits
	.sectionflags	@""
	.align	4
.nv.constant0._Z14matrix_mul_gpuiPfS_S_:
	.zero		928


//--------------------- SYMBOLS --------------------------

	.type		.nv.reservedSmem.offset0,@object
	.size		.nv.reservedSmem.offset0,0x4
